	.headerflags	@"EF_CUDA_TEXMODE_UNIFIED EF_CUDA_64BIT_ADDRESS EF_CUDA_ACCELERATORS EF_CUDA_SM90 EF_CUDA_VIRTUAL_SM(EF_CUDA_SM90)"
	.elftype	@"ET_EXEC"


//--------------------- .nv.info                  --------------------------
	.section	.nv.info,"",@"SHT_CUDA_INFO"
	.align	4


	//----- nvinfo : EIATTR_REGCOUNT
	.align		4
        /*0000*/ 	.byte	0x04, 0x2f
        /*0002*/ 	.short	(.L_1 - .L_0)
	.align		4
.L_0:
        /*0004*/ 	.word	index@(triton_poi_fused_convolution_relu_20)
        /*0008*/ 	.word	0x0000001e


	//----- nvinfo : EIATTR_MIN_STACK_SIZE
	.align		4
.L_1:
        /*000c*/ 	.byte	0x04, 0x12
        /*000e*/ 	.short	(.L_3 - .L_2)
	.align		4
.L_2:
        /*0010*/ 	.word	index@(triton_poi_fused_convolution_relu_20)
        /*0014*/ 	.word	0x00000000


	//----- nvinfo : EIATTR_FRAME_SIZE
	.align		4
.L_3:
        /*0018*/ 	.byte	0x04, 0x11
        /*001a*/ 	.short	(.L_5 - .L_4)
	.align		4
.L_4:
        /*001c*/ 	.word	index@(triton_poi_fused_convolution_relu_20)
        /*0020*/ 	.word	0x00000000


	//----- nvinfo : EIATTR_MIN_STACK_SIZE
	.align		4
.L_5:
        /*0024*/ 	.byte	0x04, 0x12
        /*0026*/ 	.short	(.L_7 - .L_6)
	.align		4
.L_6:
        /*0028*/ 	.word	index@(triton_poi_fused_convolution_relu_20)
        /*002c*/ 	.word	0x00000000
.L_7:


//--------------------- .nv.info.triton_poi_fused_convolution_relu_20 --------------------------
	.section	.nv.info.triton_poi_fused_convolution_relu_20,"",@"SHT_CUDA_INFO"
	.sectionflags	@""
	.align	4


	//----- nvinfo : EIATTR_CUDA_API_VERSION
	.align		4
        /*0000*/ 	.byte	0x04, 0x37
        /*0002*/ 	.short	(.L_9 - .L_8)
.L_8:
        /*0004*/ 	.word	0x0000007c


	//----- nvinfo : EIATTR_KPARAM_INFO
	.align		4
.L_9:
        /*0008*/ 	.byte	0x04, 0x17
        /*000a*/ 	.short	(.L_11 - .L_10)
.L_10:
        /*000c*/ 	.word	0x00000000
        /*0010*/ 	.short	0x0004
        /*0012*/ 	.short	0x001c
        /*0014*/ 	.byte	0x00, 0xf0, 0x11, 0x00


	//----- nvinfo : EIATTR_KPARAM_INFO
	.align		4
.L_11:
        /*0018*/ 	.byte	0x04, 0x17
        /*001a*/ 	.short	(.L_13 - .L_12)
.L_12:
        /*001c*/ 	.word	0x00000000
        /*0020*/ 	.short	0x0003
        /*0022*/ 	.short	0x0018
        /*0024*/ 	.byte	0x00, 0xf0, 0x11, 0x00


	//----- nvinfo : EIATTR_KPARAM_INFO
	.align		4
.L_13:
        /*0028*/ 	.byte	0x04, 0x17
        /*002a*/ 	.short	(.L_15 - .L_14)
.L_14:
        /*002c*/ 	.word	0x00000000
        /*0030*/ 	.short	0x0002
        /*0032*/ 	.short	0x0010
        /*0034*/ 	.byte	0x00, 0xf4, 0x21, 0x00


	//----- nvinfo : EIATTR_KPARAM_INFO
	.align		4
.L_15:
        /*0038*/ 	.byte	0x04, 0x17
        /*003a*/ 	.short	(.L_17 - .L_16)
.L_16:
        /*003c*/ 	.word	0x00000000
        /*0040*/ 	.short	0x0001
        /*0042*/ 	.short	0x0008
        /*0044*/ 	.byte	0x00, 0xf4, 0x21, 0x00


	//----- nvinfo : EIATTR_KPARAM_INFO
	.align		4
.L_17:
        /*0048*/ 	.byte	0x04, 0x17
        /*004a*/ 	.short	(.L_19 - .L_18)
.L_18:
        /*004c*/ 	.word	0x00000000
        /*0050*/ 	.short	0x0000
        /*0052*/ 	.short	0x0000
        /*0054*/ 	.byte	0x00, 0xf4, 0x21, 0x00


	//----- nvinfo : EIATTR_SPARSE_MMA_MASK
	.align		4
.L_19:
        /*0058*/ 	.byte	0x03, 0x50
        /*005a*/ 	.short	0x0000


	//----- nvinfo : EIATTR_MAXREG_COUNT
	.align		4
        /*005c*/ 	.byte	0x03, 0x1b
        /*005e*/ 	.short	0x00ff


	//----- nvinfo : EIATTR_EXIT_INSTR_OFFSETS
	.align		4
        /*0060*/ 	.byte	0x04, 0x1c
        /*0062*/ 	.short	(.L_21 - .L_20)


	//   ....[0]....
.L_20:
        /*0064*/ 	.word	0x000006c0


	//   ....[1]....
        /*0068*/ 	.word	0x00000750


	//----- nvinfo : EIATTR_REQNTID
	.align		4
.L_21:
        /*006c*/ 	.byte	0x04, 0x10
        /*006e*/ 	.short	(.L_23 - .L_22)
.L_22:
        /*0070*/ 	.word	0x00000080
        /*0074*/ 	.word	0x00000001
        /*0078*/ 	.word	0x00000001


	//----- nvinfo : EIATTR_CBANK_PARAM_SIZE
	.align		4
.L_23:
        /*007c*/ 	.byte	0x03, 0x19
        /*007e*/ 	.short	0x0020


	//----- nvinfo : EIATTR_PARAM_CBANK
	.align		4
        /*0080*/ 	.byte	0x04, 0x0a
        /*0082*/ 	.short	(.L_25 - .L_24)
	.align		4
.L_24:
        /*0084*/ 	.word	index@(.nv.constant0.triton_poi_fused_convolution_relu_20)
        /*0088*/ 	.short	0x0210
        /*008a*/ 	.short	0x0020


	//----- nvinfo : EIATTR_SW_WAR
	.align		4
.L_25:
        /*008c*/ 	.byte	0x04, 0x36
        /*008e*/ 	.short	(.L_27 - .L_26)
.L_26:
        /*0090*/ 	.word	0x00000008
.L_27:


//--------------------- .nv.callgraph             --------------------------
	.section	.nv.callgraph,"",@"SHT_CUDA_CALLGRAPH"
	.align	4
	.sectionentsize	8
	.align		4
        /*0000*/ 	.word	0x00000000
	.align		4
        /*0004*/ 	.word	0xffffffff
	.align		4
        /*0008*/ 	.word	0x00000000
	.align		4
        /*000c*/ 	.word	0xfffffffe
	.align		4
        /*0010*/ 	.word	0x00000000
	.align		4
        /*0014*/ 	.word	0xfffffffd
	.align		4
        /*0018*/ 	.word	0x00000000
	.align		4
        /*001c*/ 	.word	0xfffffffc


//--------------------- .text.triton_poi_fused_convolution_relu_20 --------------------------
	.section	.text.triton_poi_fused_convolution_relu_20,"ax",@progbits
	.sectionflags	@"SHF_BARRIERS=1"
	.align	128
        .global         triton_poi_fused_convolution_relu_20
        .type           triton_poi_fused_convolution_relu_20,@function
        .size           triton_poi_fused_convolution_relu_20,(.L_x_1 - triton_poi_fused_convolution_relu_20)
        .other          triton_poi_fused_convolution_relu_20,@"STO_CUDA_ENTRY STV_DEFAULT"
triton_poi_fused_convolution_relu_20:
.text.triton_poi_fused_convolution_relu_20:
[----:B------:R-:W0:Y:S02]  /*0000*/  LDC R1, c[0x0][0x28] ;  /* 0x00000a00ff017b82 */ /* 0x000e240000000800 */
[----:B------:R-:W1:Y:S01]  /*0010*/  S2R R0, SR_CTAID.Y ;  /* 0x0000000000007919 */ /* 0x000e620000002600 */
[----:B------:R-:W2:Y:S01]  /*0020*/  LDC.64 R4, c[0x0][0x210] ;  /* 0x00008400ff047b82 */ /* 0x000ea20000000a00 */
[----:B------:R-:W-:Y:S01]  /*0030*/  ULDC.64 UR6, c[0x0][0x208] ;  /* 0x0000820000067ab9 */ /* 0x000fe20000000a00 */
[----:B------:R-:W3:Y:S01]  /*0040*/  S2R R16, SR_TID.X ;  /* 0x0000000000107919 */ /* 0x000ee20000002100 */
[----:B------:R-:W4:Y:S01]  /*0050*/  S2R R17, SR_CTAID.X ;  /* 0x0000000000117919 */ /* 0x000f220000002500 */
[----:B-1----:R-:W-:Y:S01]  /*0060*/  IMAD.SHL.U32 R3, R0, 0x20, RZ ;  /* 0x0000002000037824 */ /* 0x002fe200078e00ff */
[----:B------:R-:W-:Y:S01]  /*0070*/  SHF.R.S32.HI R7, RZ, 0x1a, R0 ;  /* 0x0000001aff077819 */ /* 0x000fe20000011400 */
[----:B---3--:R-:W-:-:S03]  /*0080*/  IMAD.SHL.U32 R2, R16, 0x4, RZ ;  /* 0x0000000410027824 */ /* 0x008fc600078e00ff */
[----:B------:R-:W-:Y:S02]  /*0090*/  SGXT R7, R7, 0x1 ;  /* 0x000000010707781a */ /* 0x000fe40000000200 */
[----:B------:R-:W-:Y:S01]  /*00a0*/  SHF.R.U32.HI R10, RZ, 0x3, R16 ;  /* 0x00000003ff0a7819 */ /* 0x000fe20000011610 */
[----:B----4-:R-:W-:Y:S01]  /*00b0*/  IMAD.SHL.U32 R17, R17, 0x20, RZ ;  /* 0x0000002011117824 */ /* 0x010fe200078e00ff */
[----:B------:R-:W-:-:S04]  /*00c0*/  LOP3.LUT R0, R3, 0x1c, R2, 0xf8, !PT ;  /* 0x0000001c03007812 */ /* 0x000fc800078ef802 */
[----:B------:R-:W-:Y:S02]  /*00d0*/  LEA.HI R8, R7, R0, RZ, 0x9 ;  /* 0x0000000007087211 */ /* 0x000fe400078f48ff */
[----:B------:R-:W1:Y:S02]  /*00e0*/  LDC.64 R6, c[0x0][0x218] ;  /* 0x00008600ff067b82 */ /* 0x000e640000000a00 */
[C---:B------:R-:W-:Y:S01]  /*00f0*/  LOP3.LUT R9, R8.reuse, 0xfffffe00, RZ, 0xc0, !PT ;  /* 0xfffffe0008097812 */ /* 0x040fe200078ec0ff */
[----:B------:R-:W-:-:S04]  /*0100*/  IMAD.SHL.U32 R8, R8, 0x40, RZ ;  /* 0x0000004008087824 */ /* 0x000fc800078e00ff */
[----:B------:R-:W-:Y:S01]  /*0110*/  IMAD.IADD R13, R0, 0x1, -R9 ;  /* 0x00000001000d7824 */ /* 0x000fe200078e0a09 */
[----:B------:R-:W-:Y:S02]  /*0120*/  SGXT.U32 R0, R10, 0x4 ;  /* 0x000000040a00781a */ /* 0x000fe40000000000 */
[----:B------:R-:W-:Y:S02]  /*0130*/  LOP3.LUT R10, R8, 0xffff8000, RZ, 0xc0, !PT ;  /* 0xffff8000080a7812 */ /* 0x000fe400078ec0ff */
[----:B------:R-:W-:Y:S02]  /*0140*/  LOP3.LUT R8, R17, R0, RZ, 0xfc, !PT ;  /* 0x0000000011087212 */ /* 0x000fe400078efcff */
[----:B------:R-:W-:Y:S01]  /*0150*/  LOP3.LUT R9, R17, 0x10, R0, 0xfe, !PT ;  /* 0x0000001011097812 */ /* 0x000fe200078efe00 */
[----:B------:R-:W-:Y:S01]  /*0160*/  IMAD.IADD R10, R13, 0x1, R10 ;  /* 0x000000010d0a7824 */ /* 0x000fe200078e020a */
[C---:B------:R-:W-:Y:S02]  /*0170*/  ISETP.GE.AND P0, PT, R8.reuse, 0x40, PT ;  /* 0x000000400800780c */ /* 0x040fe40003f06270 */
[----:B------:R-:W-:Y:S01]  /*0180*/  ISETP.GE.AND P1, PT, R9, 0x40, PT ;  /* 0x000000400900780c */ /* 0x000fe20003f26270 */
[----:B------:R-:W-:-:S02]  /*0190*/  IMAD R19, R8, 0x200, R10 ;  /* 0x0000020008137824 */ /* 0x000fc400078e020a */
[----:B------:R-:W-:Y:S01]  /*01a0*/  IMAD R21, R9, 0x200, R10 ;  /* 0x0000020009157824 */ /* 0x000fe200078e020a */
[----:B------:R-:W-:Y:S02]  /*01b0*/  CS2R R8, SRZ ;  /* 0x0000000000087805 */ /* 0x000fe4000001ff00 */
[----:B------:R-:W-:Y:S01]  /*01c0*/  CS2R R10, SRZ ;  /* 0x00000000000a7805 */ /* 0x000fe2000001ff00 */
[----:B-1----:R-:W-:Y:S01]  /*01d0*/  IMAD.WIDE R12, R13, 0x4, R6 ;  /* 0x000000040d0c7825 */ /* 0x002fe200078e0206 */
[----:B------:R-:W-:-:S03]  /*01e0*/  CS2R R6, SRZ ;  /* 0x0000000000067805 */ /* 0x000fc6000001ff00 */
[--C-:B--2---:R-:W-:Y:S02]  /*01f0*/  IMAD.WIDE R18, R19, 0x4, R4.reuse ;  /* 0x0000000413127825 */ /* 0x104fe400078e0204 */
[----:B------:R-:W2:Y:S02]  /*0200*/  LDG.E.EL.128 R12, desc[UR6][R12.64] ;  /* 0x000000060c0c7981 */ /* 0x000ea4000c2e1d00 */
[----:B------:R-:W-:Y:S01]  /*0210*/  IMAD.WIDE R20, R21, 0x4, R4 ;  /* 0x0000000415147825 */ /* 0x000fe200078e0204 */
[----:B------:R-:W-:Y:S01]  /*0220*/  CS2R R4, SRZ ;  /* 0x0000000000047805 */ /* 0x000fe2000001ff00 */
[----:B------:R-:W2:Y:S05]  /*0230*/  @!P0 LDG.E.EL.128 R8, desc[UR6][R18.64] ;  /* 0x0000000612088981 */ /* 0x000eaa000c2e1d00 */
[----:B------:R1:W3:Y:S01]  /*0240*/  @!P1 LDG.E.EL.128 R4, desc[UR6][R20.64] ;  /* 0x0000000614049981 */ /* 0x0002e2000c2e1d00 */
[----:B------:R-:W4:Y:S01]  /*0250*/  S2UR UR5, SR_CgaCtaId ;  /* 0x00000000000579c3 */ /* 0x000f220000008800 */
[----:B------:R-:W-:Y:S01]  /*0260*/  IMAD.SHL.U32 R22, R16, 0x80, RZ ;  /* 0x0000008010167824 */ /* 0x000fe200078e00ff */
[----:B------:R-:W-:-:S04]  /*0270*/  UMOV UR4, 0x400 ;  /* 0x0000040000047882 */ /* 0x000fc80000000000 */
[----:B------:R-:W-:-:S04]  /*0280*/  LOP3.LUT R23, R22, 0x380, RZ, 0xc0, !PT ;  /* 0x0000038016177812 */ /* 0x000fc800078ec0ff */
[C---:B------:R-:W-:Y:S02]  /*0290*/  LOP3.LUT R24, R23.reuse, 0x20, RZ, 0xfc, !PT ;  /* 0x0000002017187812 */ /* 0x040fe400078efcff */
[C---:B------:R-:W-:Y:S02]  /*02a0*/  LOP3.LUT R25, R23.reuse, 0x40, RZ, 0xfc, !PT ;  /* 0x0000004017197812 */ /* 0x040fe400078efcff */
[C---:B------:R-:W-:Y:S02]  /*02b0*/  LOP3.LUT R22, R23.reuse, R0, RZ, 0xfc, !PT ;  /* 0x0000000017167212 */ /* 0x040fe400078efcff */
[----:B-1----:R-:W-:Y:S01]  /*02c0*/  LOP3.LUT R20, R23, 0x60, RZ, 0xfc, !PT ;  /* 0x0000006017147812 */ /* 0x002fe200078efcff */
[----:B----4-:R-:W-:Y:S01]  /*02d0*/  UPRMT UR4, UR5, 0x654, UR4 ;  /* 0x0000065405047896 */ /* 0x010fe20008000004 */
[----:B------:R-:W-:-:S05]  /*02e0*/  SHF.R.U32.HI R16, RZ, 0x1, R16 ;  /* 0x00000001ff107819 */ /* 0x000fca0000011610 */
[----:B------:R-:W-:Y:S02]  /*02f0*/  LEA.HI R23, R23, UR4, RZ, 0x1d ;  /* 0x0000000417177c11 */ /* 0x000fe4000f8fe8ff */
[----:B------:R-:W-:Y:S02]  /*0300*/  LEA.HI R21, R24, UR4, RZ, 0x1d ;  /* 0x0000000418157c11 */ /* 0x000fe4000f8fe8ff */
[----:B------:R-:W-:Y:S02]  /*0310*/  LEA.HI R25, R25, UR4, RZ, 0x1d ;  /* 0x0000000419197c11 */ /* 0x000fe4000f8fe8ff */
[----:B------:R-:W-:Y:S01]  /*0320*/  LEA.HI R27, R20, UR4, RZ, 0x1d ;  /* 0x00000004141b7c11 */ /* 0x000fe2000f8fe8ff */
[----:B------:R-:W-:Y:S01]  /*0330*/  IMAD R19, R22, 0x4, R23 ;  /* 0x0000000416137824 */ /* 0x000fe200078e0217 */
[----:B------:R-:W-:Y:S01]  /*0340*/  LOP3.LUT R16, R16, 0x3c, RZ, 0xc0, !PT ;  /* 0x0000003c10107812 */ /* 0x000fe200078ec0ff */
[C---:B------:R-:W-:Y:S02]  /*0350*/  IMAD R18, R22.reuse, 0x4, R21 ;  /* 0x0000000416127824 */ /* 0x040fe400078e0215 */
[----:B------:R-:W-:-:S02]  /*0360*/  IMAD R21, R22, 0x4, R25 ;  /* 0x0000000416157824 */ /* 0x000fc400078e0219 */
[----:B------:R-:W-:Y:S02]  /*0370*/  IMAD R20, R22, 0x4, R27 ;  /* 0x0000000416147824 */ /* 0x000fe400078e021b */
[----:B------:R-:W-:Y:S01]  /*0380*/  VIADD R23, R16, UR4 ;  /* 0x0000000410177c36 */ /* 0x000fe20008000000 */
[----:B------:R-:W-:Y:S02]  /*0390*/  LOP3.LUT R17, R17, 0x1c, R2, 0xf8, !PT ;  /* 0x0000001c11117812 */ /* 0x000fe400078ef802 */
[C---:B--2---:R-:W-:Y:S01]  /*03a0*/  FSETP.GEU.AND P6, PT, R12.reuse, -R8, PT ;  /* 0x800000080c00720b */ /* 0x044fe20003fce000 */
[----:B------:R-:W-:Y:S01]  /*03b0*/  FADD R8, R12, R8 ;  /* 0x000000080c087221 */ /* 0x000fe20000000000 */
[C---:B------:R-:W-:Y:S01]  /*03c0*/  FSETP.GEU.AND P2, PT, R13.reuse, -R9, PT ;  /* 0x800000090d00720b */ /* 0x040fe20003f4e000 */
[----:B------:R-:W-:Y:S01]  /*03d0*/  FADD R9, R13, R9 ;  /* 0x000000090d097221 */ /* 0x000fe20000000000 */
[C---:B------:R-:W-:Y:S01]  /*03e0*/  FSETP.GEU.AND P4, PT, R14.reuse, -R10, PT ;  /* 0x8000000a0e00720b */ /* 0x040fe20003f8e000 */
[----:B------:R-:W-:Y:S01]  /*03f0*/  FADD R10, R14, R10 ;  /* 0x0000000a0e0a7221 */ /* 0x000fe20000000000 */
[C---:B------:R-:W-:Y:S01]  /*0400*/  FSETP.GEU.AND P5, PT, R15.reuse, -R11, PT ;  /* 0x8000000b0f00720b */ /* 0x040fe20003fae000 */
[----:B------:R-:W-:Y:S01]  /*0410*/  FADD R11, R15, R11 ;  /* 0x0000000b0f0b7221 */ /* 0x000fe20000000000 */
[C---:B---3--:R-:W-:Y:S01]  /*0420*/  FSETP.GEU.AND P0, PT, R12.reuse, -R4, PT ;  /* 0x800000040c00720b */ /* 0x048fe20003f0e000 */
[----:B------:R-:W-:Y:S01]  /*0430*/  FADD R4, R12, R4 ;  /* 0x000000040c047221 */ /* 0x000fe20000000000 */
[C---:B------:R-:W-:Y:S01]  /*0440*/  FSETP.GEU.AND P1, PT, R13.reuse, -R5, PT ;  /* 0x800000050d00720b */ /* 0x040fe20003f2e000 */
[----:B------:R-:W-:Y:S01]  /*0450*/  FADD R5, R13, R5 ;  /* 0x000000050d057221 */ /* 0x000fe20000000000 */
[C---:B------:R-:W-:Y:S01]  /*0460*/  FSETP.GEU.AND P3, PT, R14.reuse, -R6, PT ;  /* 0x800000060e00720b */ /* 0x040fe20003f6e000 */
[----:B------:R-:W-:Y:S01]  /*0470*/  FADD R6, R14, R6 ;  /* 0x000000060e067221 */ /* 0x000fe20000000000 */
[----:B------:R-:W-:-:S02]  /*0480*/  FSEL R8, R8, RZ, P6 ;  /* 0x000000ff08087208 */ /* 0x000fc40003000000 */
[C---:B------:R-:W-:Y:S01]  /*0490*/  FSETP.GEU.AND P6, PT, R15.reuse, -R7, PT ;  /* 0x800000070f00720b */ /* 0x040fe20003fce000 */
[----:B------:R-:W-:Y:S01]  /*04a0*/  FADD R7, R15, R7 ;  /* 0x000000070f077221 */ /* 0x000fe20000000000 */
[----:B------:R-:W-:Y:S02]  /*04b0*/  FSEL R9, R9, RZ, P2 ;  /* 0x000000ff09097208 */ /* 0x000fe40001000000 */
[----:B------:R-:W-:Y:S02]  /*04c0*/  FSEL R12, R10, RZ, P4 ;  /* 0x000000ff0a0c7208 */ /* 0x000fe40002000000 */
[----:B------:R-:W-:Y:S01]  /*04d0*/  FSEL R11, R11, RZ, P5 ;  /* 0x000000ff0b0b7208 */ /* 0x000fe20002800000 */
[----:B------:R-:W-:Y:S01]  /*04e0*/  STS [R19], R8 ;  /* 0x0000000813007388 */ /* 0x000fe20000000800 */
[----:B------:R-:W-:Y:S02]  /*04f0*/  FSEL R14, R4, RZ, P0 ;  /* 0x000000ff040e7208 */ /* 0x000fe40000000000 */
[----:B------:R-:W-:Y:S01]  /*0500*/  FSEL R13, R5, RZ, P1 ;  /* 0x000000ff050d7208 */ /* 0x000fe20000800000 */
[----:B------:R1:W-:Y:S01]  /*0510*/  STS [R18+0x80], R9 ;  /* 0x0000800912007388 */ /* 0x0003e20000000800 */
[----:B------:R-:W-:-:S02]  /*0520*/  FSEL R16, R6, RZ, P3 ;  /* 0x000000ff06107208 */ /* 0x000fc40001800000 */
[----:B------:R-:W-:Y:S01]  /*0530*/  FSEL R15, R7, RZ, P6 ;  /* 0x000000ff070f7208 */ /* 0x000fe20003000000 */
[----:B------:R-:W-:Y:S04]  /*0540*/  STS [R21+0x100], R12 ;  /* 0x0001000c15007388 */ /* 0x000fe80000000800 */
[----:B------:R2:W-:Y:S01]  /*0550*/  STS [R20+0x180], R11 ;  /* 0x0001800b14007388 */ /* 0x0005e20000000800 */
[----:B------:R-:W-:Y:S01]  /*0560*/  LOP3.LUT R10, R2, 0x1fc, RZ, 0xc0, !PT ;  /* 0x000001fc020a7812 */ /* 0x000fe200078ec0ff */
[----:B-1----:R-:W1:Y:S02]  /*0570*/  LDC.64 R8, c[0x0][0x220] ;  /* 0x00008800ff087b82 */ /* 0x002e640000000a00 */
[----:B------:R-:W-:Y:S04]  /*0580*/  STS [R19+0x40], R14 ;  /* 0x0000400e13007388 */ /* 0x000fe80000000800 */
[----:B------:R3:W-:Y:S04]  /*0590*/  STS [R18+0xc0], R13 ;  /* 0x0000c00d12007388 */ /* 0x0007e80000000800 */
[----:B------:R-:W-:Y:S04]  /*05a0*/  STS [R21+0x140], R16 ;  /* 0x0001401015007388 */ /* 0x000fe80000000800 */
[----:B------:R-:W-:Y:S01]  /*05b0*/  STS [R20+0x1c0], R15 ;  /* 0x0001c00f14007388 */ /* 0x000fe20000000800 */
[C---:B------:R-:W-:Y:S01]  /*05c0*/  IMAD R23, R10.reuse, 0x4, R23 ;  /* 0x000000040a177824 */ /* 0x040fe200078e0217 */
[----:B------:R-:W-:Y:S06]  /*05d0*/  BAR.SYNC.DEFER_BLOCKING 0x0 ;  /* 0x0000000000007b1d */ /* 0x000fec0000010000 */
[----:B------:R-:W-:Y:S04]  /*05e0*/  LDS R4, [R23] ;  /* 0x0000000017047984 */ /* 0x000fe80000000800 */
[----:B------:R-:W-:Y:S04]  /*05f0*/  LDS R5, [R23+0x4] ;  /* 0x0000040017057984 */ /* 0x000fe80000000800 */
[----:B------:R-:W-:Y:S04]  /*0600*/  LDS R6, [R23+0x8] ;  /* 0x0000080017067984 */ /* 0x000fe80000000800 */
[----:B------:R-:W4:Y:S01]  /*0610*/  LDS R7, [R23+0xc] ;  /* 0x00000c0017077984 */ /* 0x000f220000000800 */
[----:B--2---:R-:W-:-:S02]  /*0620*/  LOP3.LUT R11, R10, 0x200, RZ, 0xfc, !PT ;  /* 0x000002000a0b7812 */ /* 0x004fc400078efcff */
[----:B------:R-:W-:Y:S02]  /*0630*/  LOP3.LUT R2, R3, R0, RZ, 0xfc, !PT ;  /* 0x0000000003027212 */ /* 0x000fe400078efcff */
[----:B------:R-:W-:Y:S02]  /*0640*/  ISETP.GE.AND P0, PT, R17, 0x40, PT ;  /* 0x000000401100780c */ /* 0x000fe40003f06270 */
[----:B------:R-:W-:Y:S01]  /*0650*/  SHF.R.U32.HI R11, RZ, 0x3, R11 ;  /* 0x00000003ff0b7819 */ /* 0x000fe2000001160b */
[----:B---3--:R-:W-:-:S03]  /*0660*/  IMAD R13, R2, 0x40, R17 ;  /* 0x00000040020d7824 */ /* 0x008fc600078e0211 */
[----:B------:R-:W-:Y:S01]  /*0670*/  LOP3.LUT R11, R11, 0x7c, RZ, 0xc0, !PT ;  /* 0x0000007c0b0b7812 */ /* 0x000fe200078ec0ff */
[----:B-1----:R-:W-:-:S04]  /*0680*/  IMAD.WIDE R12, R13, 0x4, R8 ;  /* 0x000000040d0c7825 */ /* 0x002fc800078e0208 */
[----:B------:R-:W-:-:S04]  /*0690*/  VIADD R11, R11, UR4 ;  /* 0x000000040b0b7c36 */ /* 0x000fc80008000000 */
[----:B------:R-:W-:Y:S01]  /*06a0*/  IMAD R11, R10, 0x4, R11 ;  /* 0x000000040a0b7824 */ /* 0x000fe200078e020b */
[----:B----4-:R1:W-:Y:S01]  /*06b0*/  @!P0 STG.E.128 desc[UR6][R12.64], R4 ;  /* 0x000000040c008986 */ /* 0x0103e2000c101d06 */
[----:B------:R-:W-:Y:S05]  /*06c0*/  @P0 EXIT ;  /* 0x000000000000094d */ /* 0x000fea0003800000 */
[----:B-1----:R-:W-:Y:S01]  /*06d0*/  LDS R4, [R11+0x800] ;  /* 0x000800000b047984 */ /* 0x002fe20000000800 */
[----:B------:R-:W-:-:S03]  /*06e0*/  LOP3.LUT R0, R3, 0x10, R0, 0xfe, !PT ;  /* 0x0000001003007812 */ /* 0x000fc600078efe00 */
[----:B------:R-:W-:Y:S02]  /*06f0*/  LDS R5, [R11+0x804] ;  /* 0x000804000b057984 */ /* 0x000fe40000000800 */
[----:B------:R-:W-:Y:S02]  /*0700*/  IMAD R17, R0, 0x40, R17 ;  /* 0x0000004000117824 */ /* 0x000fe400078e0211 */
[----:B------:R-:W-:Y:S02]  /*0710*/  LDS R6, [R11+0x808] ;  /* 0x000808000b067984 */ /* 0x000fe40000000800 */
[----:B------:R-:W-:Y:S02]  /*0720*/  IMAD.WIDE R8, R17, 0x4, R8 ;  /* 0x0000000411087825 */ /* 0x000fe400078e0208 */
[----:B------:R-:W0:Y:S04]  /*0730*/  LDS R7, [R11+0x80c] ;  /* 0x00080c000b077984 */ /* 0x000e280000000800 */
[----:B0-----:R-:W-:Y:S01]  /*0740*/  STG.E.128 desc[UR6][R8.64], R4 ;  /* 0x0000000408007986 */ /* 0x001fe2000c101d06 */
[----:B------:R-:W-:Y:S05]  /*0750*/  EXIT ;  /* 0x000000000000794d */ /* 0x000fea0003800000 */
.L_x_0:
[----:B------:R-:W-:-:S00]  /*0760*/  BRA `(.L_x_0) ;  /* 0xfffffffc00fc7947 */ /* 0x000fc0000383ffff */
[----:B------:R-:W-:-:S00]  /*0770*/  NOP ;  /* 0x0000000000007918 */ /* 0x000fc00000000000 */
        /* <DEDUP_REMOVED lines=8> */
.L_x_1:


//--------------------- .nv.shared.triton_poi_fused_convolution_relu_20 --------------------------
	.section	.nv.shared.triton_poi_fused_convolution_relu_20,"aw",@nobits
	.sectionflags	@""
	.align	16
	.zero		1024


//--------------------- .nv.constant0.triton_poi_fused_convolution_relu_20 --------------------------
	.section	.nv.constant0.triton_poi_fused_convolution_relu_20,"a",@progbits
	.sectionflags	@""
	.align	4
.nv.constant0.triton_poi_fused_convolution_relu_20:
	.zero		560
